//
// Generated by NVIDIA NVVM Compiler
//
// Compiler Build ID: CL-36424714
// Cuda compilation tools, release 13.0, V13.0.88
// Based on NVVM 20.0.0
//

.version 9.0
.target sm_100
.address_size 64

	// .globl	_Z8copy_rowPiS_ii

.visible .entry _Z8copy_rowPiS_ii(
	.param .u64 .ptr .align 1 _Z8copy_rowPiS_ii_param_0,
	.param .u64 .ptr .align 1 _Z8copy_rowPiS_ii_param_1,
	.param .u32 _Z8copy_rowPiS_ii_param_2,
	.param .u32 _Z8copy_rowPiS_ii_param_3
)
{
	.reg .pred 	%p<4>;
	.reg .b32 	%r<15>;
	.reg .b64 	%rd<8>;

	ld.param.u64 	%rd1, [_Z8copy_rowPiS_ii_param_0];
	ld.param.u64 	%rd2, [_Z8copy_rowPiS_ii_param_1];
	ld.param.u32 	%r3, [_Z8copy_rowPiS_ii_param_2];
	ld.param.u32 	%r4, [_Z8copy_rowPiS_ii_param_3];
	mov.u32 	%r6, %ntid.x;
	mov.u32 	%r7, %ctaid.x;
	mov.u32 	%r8, %tid.x;
	mad.lo.s32 	%r1, %r6, %r7, %r8;
	mov.u32 	%r9, %ntid.y;
	mov.u32 	%r10, %ctaid.y;
	mov.u32 	%r11, %tid.y;
	mad.lo.s32 	%r12, %r9, %r10, %r11;
	setp.ge.u32 	%p1, %r1, %r3;
	setp.ge.u32 	%p2, %r12, %r4;
	or.pred  	%p3, %p1, %p2;
	@%p3 bra 	$L__BB0_2;
	cvta.to.global.u64 	%rd3, %rd1;
	cvta.to.global.u64 	%rd4, %rd2;
	mad.lo.s32 	%r13, %r3, %r12, %r1;
	mul.wide.u32 	%rd5, %r13, 4;
	add.s64 	%rd6, %rd3, %rd5;
	ld.global.u32 	%r14, [%rd6];
	add.s64 	%rd7, %rd4, %rd5;
	st.global.u32 	[%rd7], %r14;
$L__BB0_2:
	ret;

}
	// .globl	_Z11copy_columnPiS_ii
.visible .entry _Z11copy_columnPiS_ii(
	.param .u64 .ptr .align 1 _Z11copy_columnPiS_ii_param_0,
	.param .u64 .ptr .align 1 _Z11copy_columnPiS_ii_param_1,
	.param .u32 _Z11copy_columnPiS_ii_param_2,
	.param .u32 _Z11copy_columnPiS_ii_param_3
)
{
	.reg .pred 	%p<4>;
	.reg .b32 	%r<15>;
	.reg .b64 	%rd<8>;

	ld.param.u64 	%rd1, [_Z11copy_columnPiS_ii_param_0];
	ld.param.u64 	%rd2, [_Z11copy_columnPiS_ii_param_1];
	ld.param.u32 	%r4, [_Z11copy_columnPiS_ii_param_2];
	ld.param.u32 	%r5, [_Z11copy_columnPiS_ii_param_3];
	mov.u32 	%r6, %ntid.x;
	mov.u32 	%r7, %ctaid.x;
	mov.u32 	%r8, %tid.x;
	mad.lo.s32 	%r1, %r6, %r7, %r8;
	mov.u32 	%r9, %ntid.y;
	mov.u32 	%r10, %ctaid.y;
	mov.u32 	%r11, %tid.y;
	mad.lo.s32 	%r12, %r9, %r10, %r11;
	setp.ge.u32 	%p1, %r1, %r4;
	setp.ge.u32 	%p2, %r12, %r5;
	or.pred  	%p3, %p1, %p2;
	@%p3 bra 	$L__BB1_2;
	cvta.to.global.u64 	%rd3, %rd1;
	cvta.to.global.u64 	%rd4, %rd2;
	mad.lo.s32 	%r13, %r5, %r1, %r12;
	mul.wide.u32 	%rd5, %r13, 4;
	add.s64 	%rd6, %rd3, %rd5;
	ld.global.u32 	%r14, [%rd6];
	add.s64 	%rd7, %rd4, %rd5;
	st.global.u32 	[%rd7], %r14;
$L__BB1_2:
	ret;

}
	// .globl	_Z13transpose_rowPiS_ii
.visible .entry _Z13transpose_rowPiS_ii(
	.param .u64 .ptr .align 1 _Z13transpose_rowPiS_ii_param_0,
	.param .u64 .ptr .align 1 _Z13transpose_rowPiS_ii_param_1,
	.param .u32 _Z13transpose_rowPiS_ii_param_2,
	.param .u32 _Z13transpose_rowPiS_ii_param_3
)
{
	.reg .pred 	%p<4>;
	.reg .b32 	%r<16>;
	.reg .b64 	%rd<9>;

	ld.param.u64 	%rd1, [_Z13transpose_rowPiS_ii_param_0];
	ld.param.u64 	%rd2, [_Z13transpose_rowPiS_ii_param_1];
	ld.param.u32 	%r3, [_Z13transpose_rowPiS_ii_param_2];
	ld.param.u32 	%r5, [_Z13transpose_rowPiS_ii_param_3];
	mov.u32 	%r6, %ntid.x;
	mov.u32 	%r7, %ctaid.x;
	mov.u32 	%r8, %tid.x;
	mad.lo.s32 	%r1, %r6, %r7, %r8;
	mov.u32 	%r9, %ntid.y;
	mov.u32 	%r10, %ctaid.y;
	mov.u32 	%r11, %tid.y;
	mad.lo.s32 	%r12, %r9, %r10, %r11;
	setp.ge.u32 	%p1, %r1, %r3;
	setp.ge.u32 	%p2, %r12, %r5;
	or.pred  	%p3, %p1, %p2;
	@%p3 bra 	$L__BB2_2;
	cvta.to.global.u64 	%rd3, %rd1;
	cvta.to.global.u64 	%rd4, %rd2;
	mad.lo.s32 	%r13, %r3, %r12, %r1;
	mul.wide.u32 	%rd5, %r13, 4;
	add.s64 	%rd6, %rd3, %rd5;
	ld.global.u32 	%r14, [%rd6];
	mad.lo.s32 	%r15, %r5, %r1, %r12;
	mul.wide.u32 	%rd7, %r15, 4;
	add.s64 	%rd8, %rd4, %rd7;
	st.global.u32 	[%rd8], %r14;
$L__BB2_2:
	ret;

}
	// .globl	_Z16transpose_columnPiS_ii
.visible .entry _Z16transpose_columnPiS_ii(
	.param .u64 .ptr .align 1 _Z16transpose_columnPiS_ii_param_0,
	.param .u64 .ptr .align 1 _Z16transpose_columnPiS_ii_param_1,
	.param .u32 _Z16transpose_columnPiS_ii_param_2,
	.param .u32 _Z16transpose_columnPiS_ii_param_3
)
{
	.reg .pred 	%p<4>;
	.reg .b32 	%r<16>;
	.reg .b64 	%rd<9>;

	ld.param.u64 	%rd1, [_Z16transpose_columnPiS_ii_param_0];
	ld.param.u64 	%rd2, [_Z16transpose_columnPiS_ii_param_1];
	ld.param.u32 	%r3, [_Z16transpose_columnPiS_ii_param_2];
	ld.param.u32 	%r5, [_Z16transpose_columnPiS_ii_param_3];
	mov.u32 	%r6, %ntid.x;
	mov.u32 	%r7, %ctaid.x;
	mov.u32 	%r8, %tid.x;
	mad.lo.s32 	%r1, %r6, %r7, %r8;
	mov.u32 	%r9, %ntid.y;
	mov.u32 	%r10, %ctaid.y;
	mov.u32 	%r11, %tid.y;
	mad.lo.s32 	%r12, %r9, %r10, %r11;
	setp.ge.u32 	%p1, %r1, %r3;
	setp.ge.u32 	%p2, %r12, %r5;
	or.pred  	%p3, %p1, %p2;
	@%p3 bra 	$L__BB3_2;
	cvta.to.global.u64 	%rd3, %rd1;
	cvta.to.global.u64 	%rd4, %rd2;
	mad.lo.s32 	%r13, %r5, %r1, %r12;
	mul.wide.u32 	%rd5, %r13, 4;
	add.s64 	%rd6, %rd3, %rd5;
	ld.global.u32 	%r14, [%rd6];
	mad.lo.s32 	%r15, %r3, %r12, %r1;
	mul.wide.u32 	%rd7, %r15, 4;
	add.s64 	%rd8, %rd4, %rd7;
	st.global.u32 	[%rd8], %r14;
$L__BB3_2:
	ret;

}
	// .globl	_Z22transpose_diagonal_rowPiS_ii
.visible .entry _Z22transpose_diagonal_rowPiS_ii(
	.param .u64 .ptr .align 1 _Z22transpose_diagonal_rowPiS_ii_param_0,
	.param .u64 .ptr .align 1 _Z22transpose_diagonal_rowPiS_ii_param_1,
	.param .u32 _Z22transpose_diagonal_rowPiS_ii_param_2,
	.param .u32 _Z22transpose_diagonal_rowPiS_ii_param_3
)
{
	.reg .pred 	%p<4>;
	.reg .b32 	%r<17>;
	.reg .b64 	%rd<9>;

	ld.param.u64 	%rd1, [_Z22transpose_diagonal_rowPiS_ii_param_0];
	ld.param.u64 	%rd2, [_Z22transpose_diagonal_rowPiS_ii_param_1];
	ld.param.u32 	%r3, [_Z22transpose_diagonal_rowPiS_ii_param_2];
	ld.param.u32 	%r4, [_Z22transpose_diagonal_rowPiS_ii_param_3];
	mov.u32 	%r5, %ctaid.x;
	mov.u32 	%r6, %ctaid.y;
	add.s32 	%r7, %r5, %r6;
	mov.u32 	%r8, %nctaid.x;
	rem.u32 	%r9, %r7, %r8;
	mov.u32 	%r10, %ntid.x;
	mov.u32 	%r11, %tid.x;
	mad.lo.s32 	%r1, %r9, %r10, %r11;
	mov.u32 	%r12, %ntid.y;
	mov.u32 	%r13, %tid.y;
	mad.lo.s32 	%r2, %r12, %r5, %r13;
	setp.ge.u32 	%p1, %r1, %r3;
	setp.ge.u32 	%p2, %r2, %r4;
	or.pred  	%p3, %p2, %p1;
	@%p3 bra 	$L__BB4_2;
	cvta.to.global.u64 	%rd3, %rd1;
	cvta.to.global.u64 	%rd4, %rd2;
	mad.lo.s32 	%r14, %r3, %r2, %r1;
	mul.wide.u32 	%rd5, %r14, 4;
	add.s64 	%rd6, %rd3, %rd5;
	ld.global.u32 	%r15, [%rd6];
	mad.lo.s32 	%r16, %r1, %r4, %r2;
	mul.wide.u32 	%rd7, %r16, 4;
	add.s64 	%rd8, %rd4, %rd7;
	st.global.u32 	[%rd8], %r15;
$L__BB4_2:
	ret;

}
	// .globl	_Z25transpose_diagonal_columnPiS_ii
.visible .entry _Z25transpose_diagonal_columnPiS_ii(
	.param .u64 .ptr .align 1 _Z25transpose_diagonal_columnPiS_ii_param_0,
	.param .u64 .ptr .align 1 _Z25transpose_diagonal_columnPiS_ii_param_1,
	.param .u32 _Z25transpose_diagonal_columnPiS_ii_param_2,
	.param .u32 _Z25transpose_diagonal_columnPiS_ii_param_3
)
{
	.reg .pred 	%p<4>;
	.reg .b32 	%r<17>;
	.reg .b64 	%rd<9>;

	ld.param.u64 	%rd1, [_Z25transpose_diagonal_columnPiS_ii_param_0];
	ld.param.u64 	%rd2, [_Z25transpose_diagonal_columnPiS_ii_param_1];
	ld.param.u32 	%r3, [_Z25transpose_diagonal_columnPiS_ii_param_2];
	ld.param.u32 	%r4, [_Z25transpose_diagonal_columnPiS_ii_param_3];
	mov.u32 	%r5, %ctaid.x;
	mov.u32 	%r6, %ctaid.y;
	add.s32 	%r7, %r5, %r6;
	mov.u32 	%r8, %nctaid.x;
	rem.u32 	%r9, %r7, %r8;
	mov.u32 	%r10, %ntid.x;
	mov.u32 	%r11, %tid.x;
	mad.lo.s32 	%r1, %r9, %r10, %r11;
	mov.u32 	%r12, %ntid.y;
	mov.u32 	%r13, %tid.y;
	mad.lo.s32 	%r2, %r12, %r5, %r13;
	setp.ge.u32 	%p1, %r1, %r3;
	setp.ge.u32 	%p2, %r2, %r4;
	or.pred  	%p3, %p2, %p1;
	@%p3 bra 	$L__BB5_2;
	cvta.to.global.u64 	%rd3, %rd1;
	cvta.to.global.u64 	%rd4, %rd2;
	mad.lo.s32 	%r14, %r1, %r4, %r2;
	mul.wide.u32 	%rd5, %r14, 4;
	add.s64 	%rd6, %rd3, %rd5;
	ld.global.u32 	%r15, [%rd6];
	mad.lo.s32 	%r16, %r3, %r2, %r1;
	mul.wide.u32 	%rd7, %r16, 4;
	add.s64 	%rd8, %rd4, %rd7;
	st.global.u32 	[%rd8], %r15;
$L__BB5_2:
	ret;

}


// ===== COMPILED SASS (sm_100) =====

	.target	sm_100

	.elftype	@"ET_EXEC"


//--------------------- .note.nv.tkinfo           --------------------------
	.section	.note.nv.tkinfo,"",@"SHT_NOTE"
	.sectionflags	@"SHF_NOTE_NV_TKINFO"
	.tkinfo
        /*0018*/ 	.word	0x00000002
        /*0030*/ 	.string	""
        /*0030*/ 	.string	"ptxas"
        /*0030*/ 	.string	"Cuda compilation tools, release 13.0, V13.0.88"
        /*0030*/ 	.string	"Build cuda_13.0.r13.0/compiler.36424714_0"
        /*0030*/ 	.string	"-arch sm_100 -m 64 "



//--------------------- .note.nv.cuinfo           --------------------------
	.section	.note.nv.cuinfo,"",@"SHT_NOTE"
	.sectionflags	@"SHF_NOTE_NV_CUINFO"
        /*0018*/ 	.short	0x0002
        /*001a*/ 	.short	0x0064
        /*001c*/ 	.short	0x0082
	.zero		2


//--------------------- .nv.info                  --------------------------
	.section	.nv.info,"",@"SHT_CUDA_INFO"
	.align	4


	//----- nvinfo : EIATTR_REGCOUNT
	.align		4
        /*0000*/ 	.byte	0x04, 0x2f
        /*0002*/ 	.short	(.L_1 - .L_0)
	.align		4
.L_0:
        /*0004*/ 	.word	index@(_Z8copy_rowPiS_ii)
        /*0008*/ 	.word	0x0000000a


	//----- nvinfo : EIATTR_FRAME_SIZE
	.align		4
.L_1:
        /*000c*/ 	.byte	0x04, 0x11
        /*000e*/ 	.short	(.L_3 - .L_2)
	.align		4
.L_2:
        /*0010*/ 	.word	index@(_Z8copy_rowPiS_ii)
        /*0014*/ 	.word	0x00000000


	//----- nvinfo : EIATTR_REGCOUNT
	.align		4
.L_3:
        /*0018*/ 	.byte	0x04, 0x2f
        /*001a*/ 	.short	(.L_5 - .L_4)
	.align		4
.L_4:
        /*001c*/ 	.word	index@(_Z11copy_columnPiS_ii)
        /*0020*/ 	.word	0x0000000a


	//----- nvinfo : EIATTR_FRAME_SIZE
	.align		4
.L_5:
        /*0024*/ 	.byte	0x04, 0x11
        /*0026*/ 	.short	(.L_7 - .L_6)
	.align		4
.L_6:
        /*0028*/ 	.word	index@(_Z11copy_columnPiS_ii)
        /*002c*/ 	.word	0x00000000


	//----- nvinfo : EIATTR_REGCOUNT
	.align		4
.L_7:
        /*0030*/ 	.byte	0x04, 0x2f
        /*0032*/ 	.short	(.L_9 - .L_8)
	.align		4
.L_8:
        /*0034*/ 	.word	index@(_Z13transpose_rowPiS_ii)
        /*0038*/ 	.word	0x0000000a


	//----- nvinfo : EIATTR_FRAME_SIZE
	.align		4
.L_9:
        /*003c*/ 	.byte	0x04, 0x11
        /*003e*/ 	.short	(.L_11 - .L_10)
	.align		4
.L_10:
        /*0040*/ 	.word	index@(_Z13transpose_rowPiS_ii)
        /*0044*/ 	.word	0x00000000


	//----- nvinfo : EIATTR_REGCOUNT
	.align		4
.L_11:
        /*0048*/ 	.byte	0x04, 0x2f
        /*004a*/ 	.short	(.L_13 - .L_12)
	.align		4
.L_12:
        /*004c*/ 	.word	index@(_Z16transpose_columnPiS_ii)
        /*0050*/ 	.word	0x0000000a


	//----- nvinfo : EIATTR_FRAME_SIZE
	.align		4
.L_13:
        /*0054*/ 	.byte	0x04, 0x11
        /*0056*/ 	.short	(.L_15 - .L_14)
	.align		4
.L_14:
        /*0058*/ 	.word	index@(_Z16transpose_columnPiS_ii)
        /*005c*/ 	.word	0x00000000


	//----- nvinfo : EIATTR_REGCOUNT
	.align		4
.L_15:
        /*0060*/ 	.byte	0x04, 0x2f
        /*0062*/ 	.short	(.L_17 - .L_16)
	.align		4
.L_16:
        /*0064*/ 	.word	index@(_Z22transpose_diagonal_rowPiS_ii)
        /*0068*/ 	.word	0x0000000a


	//----- nvinfo : EIATTR_FRAME_SIZE
	.align		4
.L_17:
        /*006c*/ 	.byte	0x04, 0x11
        /*006e*/ 	.short	(.L_19 - .L_18)
	.align		4
.L_18:
        /*0070*/ 	.word	index@(_Z22transpose_diagonal_rowPiS_ii)
        /*0074*/ 	.word	0x00000000


	//----- nvinfo : EIATTR_REGCOUNT
	.align		4
.L_19:
        /*0078*/ 	.byte	0x04, 0x2f
        /*007a*/ 	.short	(.L_21 - .L_20)
	.align		4
.L_20:
        /*007c*/ 	.word	index@(_Z25transpose_diagonal_columnPiS_ii)
        /*0080*/ 	.word	0x0000000a


	//----- nvinfo : EIATTR_FRAME_SIZE
	.align		4
.L_21:
        /*0084*/ 	.byte	0x04, 0x11
        /*0086*/ 	.short	(.L_23 - .L_22)
	.align		4
.L_22:
        /*0088*/ 	.word	index@(_Z25transpose_diagonal_columnPiS_ii)
        /*008c*/ 	.word	0x00000000


	//----- nvinfo : EIATTR_MIN_STACK_SIZE
	.align		4
.L_23:
        /*0090*/ 	.byte	0x04, 0x12
        /*0092*/ 	.short	(.L_25 - .L_24)
	.align		4
.L_24:
        /*0094*/ 	.word	index@(_Z25transpose_diagonal_columnPiS_ii)
        /*0098*/ 	.word	0x00000000


	//----- nvinfo : EIATTR_MIN_STACK_SIZE
	.align		4
.L_25:
        /*009c*/ 	.byte	0x04, 0x12
        /*009e*/ 	.short	(.L_27 - .L_26)
	.align		4
.L_26:
        /*00a0*/ 	.word	index@(_Z22transpose_diagonal_rowPiS_ii)
        /*00a4*/ 	.word	0x00000000


	//----- nvinfo : EIATTR_MIN_STACK_SIZE
	.align		4
.L_27:
        /*00a8*/ 	.byte	0x04, 0x12
        /*00aa*/ 	.short	(.L_29 - .L_28)
	.align		4
.L_28:
        /*00ac*/ 	.word	index@(_Z16transpose_columnPiS_ii)
        /*00b0*/ 	.word	0x00000000


	//----- nvinfo : EIATTR_MIN_STACK_SIZE
	.align		4
.L_29:
        /*00b4*/ 	.byte	0x04, 0x12
        /*00b6*/ 	.short	(.L_31 - .L_30)
	.align		4
.L_30:
        /*00b8*/ 	.word	index@(_Z13transpose_rowPiS_ii)
        /*00bc*/ 	.word	0x00000000


	//----- nvinfo : EIATTR_MIN_STACK_SIZE
	.align		4
.L_31:
        /*00c0*/ 	.byte	0x04, 0x12
        /*00c2*/ 	.short	(.L_33 - .L_32)
	.align		4
.L_32:
        /*00c4*/ 	.word	index@(_Z11copy_columnPiS_ii)
        /*00c8*/ 	.word	0x00000000


	//----- nvinfo : EIATTR_MIN_STACK_SIZE
	.align		4
.L_33:
        /*00cc*/ 	.byte	0x04, 0x12
        /*00ce*/ 	.short	(.L_35 - .L_34)
	.align		4
.L_34:
        /*00d0*/ 	.word	index@(_Z8copy_rowPiS_ii)
        /*00d4*/ 	.word	0x00000000
.L_35:


//--------------------- .nv.compat                --------------------------
	.section	.nv.compat,"",@"SHT_CUDA_COMPAT_INFO"
	.align	4
        /*0000*/ 	.byte	0x02, 0x09, 0x00, 0x00, 0x02, 0x02, 0x01, 0x00, 0x02, 0x05, 0x05, 0x00, 0x03, 0x07, 0x01, 0x01
        /*0010*/ 	.byte	0x02, 0x03, 0x00, 0x00, 0x02, 0x06, 0x01, 0x00, 0x04, 0x0b, 0x08, 0x00, 0x09, 0x00, 0x00, 0x00
        /*0020*/ 	.byte	0x00, 0x00, 0x00, 0x00


//--------------------- .nv.info._Z25transpose_diagonal_columnPiS_ii --------------------------
	.section	.nv.info._Z25transpose_diagonal_columnPiS_ii,"",@"SHT_CUDA_INFO"
	.sectionflags	@""
	.align	4


	//----- nvinfo : EIATTR_CUDA_API_VERSION
	.align		4
        /*0000*/ 	.byte	0x04, 0x37
        /*0002*/ 	.short	(.L_37 - .L_36)
.L_36:
        /*0004*/ 	.word	0x00000082


	//----- nvinfo : EIATTR_KPARAM_INFO
	.align		4
.L_37:
        /*0008*/ 	.byte	0x04, 0x17
        /*000a*/ 	.short	(.L_39 - .L_38)
.L_38:
        /*000c*/ 	.word	0x00000000
        /*0010*/ 	.short	0x0003
        /*0012*/ 	.short	0x0014
        /*0014*/ 	.byte	0x00, 0xf0, 0x11, 0x00


	//----- nvinfo : EIATTR_KPARAM_INFO
	.align		4
.L_39:
        /*0018*/ 	.byte	0x04, 0x17
        /*001a*/ 	.short	(.L_41 - .L_40)
.L_40:
        /*001c*/ 	.word	0x00000000
        /*0020*/ 	.short	0x0002
        /*0022*/ 	.short	0x0010
        /*0024*/ 	.byte	0x00, 0xf0, 0x11, 0x00


	//----- nvinfo : EIATTR_KPARAM_INFO
	.align		4
.L_41:
        /*0028*/ 	.byte	0x04, 0x17
        /*002a*/ 	.short	(.L_43 - .L_42)
.L_42:
        /*002c*/ 	.word	0x00000000
        /*0030*/ 	.short	0x0001
        /*0032*/ 	.short	0x0008
        /*0034*/ 	.byte	0x00, 0xf5, 0x21, 0x00


	//----- nvinfo : EIATTR_KPARAM_INFO
	.align		4
.L_43:
        /*0038*/ 	.byte	0x04, 0x17
        /*003a*/ 	.short	(.L_45 - .L_44)
.L_44:
        /*003c*/ 	.word	0x00000000
        /*0040*/ 	.short	0x0000
        /*0042*/ 	.short	0x0000
        /*0044*/ 	.byte	0x00, 0xf5, 0x21, 0x00


	//----- nvinfo : EIATTR_SPARSE_MMA_MASK
	.align		4
.L_45:
        /*0048*/ 	.byte	0x03, 0x50
        /*004a*/ 	.short	0x0000


	//----- nvinfo : EIATTR_MAXREG_COUNT
	.align		4
        /*004c*/ 	.byte	0x03, 0x1b
        /*004e*/ 	.short	0x00ff


	//----- nvinfo : EIATTR_MERCURY_ISA_VERSION
	.align		4
        /*0050*/ 	.byte	0x03, 0x5f
        /*0052*/ 	.short	0x0101


	//----- nvinfo : EIATTR_VRC_CTA_INIT_COUNT
	.align		4
        /*0054*/ 	.byte	0x02, 0x4a
	.zero		1
	.zero		1


	//----- nvinfo : EIATTR_EXIT_INSTR_OFFSETS
	.align		4
        /*0058*/ 	.byte	0x04, 0x1c
        /*005a*/ 	.short	(.L_47 - .L_46)


	//   ....[0]....
.L_46:
        /*005c*/ 	.word	0x000001f0


	//   ....[1]....
        /*0060*/ 	.word	0x00000290


	//----- nvinfo : EIATTR_CBANK_PARAM_SIZE
	.align		4
.L_47:
        /*0064*/ 	.byte	0x03, 0x19
        /*0066*/ 	.short	0x0018


	//----- nvinfo : EIATTR_PARAM_CBANK
	.align		4
        /*0068*/ 	.byte	0x04, 0x0a
        /*006a*/ 	.short	(.L_49 - .L_48)
	.align		4
.L_48:
        /*006c*/ 	.word	index@(.nv.constant0._Z25transpose_diagonal_columnPiS_ii)
        /*0070*/ 	.short	0x0380
        /*0072*/ 	.short	0x0018


	//----- nvinfo : EIATTR_SW_WAR
	.align		4
.L_49:
        /*0074*/ 	.byte	0x04, 0x36
        /*0076*/ 	.short	(.L_51 - .L_50)
.L_50:
        /*0078*/ 	.word	0x00000008
.L_51:


//--------------------- .nv.info._Z22transpose_diagonal_rowPiS_ii --------------------------
	.section	.nv.info._Z22transpose_diagonal_rowPiS_ii,"",@"SHT_CUDA_INFO"
	.sectionflags	@""
	.align	4


	//----- nvinfo : EIATTR_CUDA_API_VERSION
	.align		4
        /*0000*/ 	.byte	0x04, 0x37
        /*0002*/ 	.short	(.L_53 - .L_52)
.L_52:
        /*0004*/ 	.word	0x00000082


	//----- nvinfo : EIATTR_KPARAM_INFO
	.align		4
.L_53:
        /*0008*/ 	.byte	0x04, 0x17
        /*000a*/ 	.short	(.L_55 - .L_54)
.L_54:
        /*000c*/ 	.word	0x00000000
        /*0010*/ 	.short	0x0003
        /*0012*/ 	.short	0x0014
        /*0014*/ 	.byte	0x00, 0xf0, 0x11, 0x00


	//----- nvinfo : EIATTR_KPARAM_INFO
	.align		4
.L_55:
        /*0018*/ 	.byte	0x04, 0x17
        /*001a*/ 	.short	(.L_57 - .L_56)
.L_56:
        /*001c*/ 	.word	0x00000000
        /*0020*/ 	.short	0x0002
        /*0022*/ 	.short	0x0010
        /*0024*/ 	.byte	0x00, 0xf0, 0x11, 0x00


	//----- nvinfo : EIATTR_KPARAM_INFO
	.align		4
.L_57:
        /*0028*/ 	.byte	0x04, 0x17
        /*002a*/ 	.short	(.L_59 - .L_58)
.L_58:
        /*002c*/ 	.word	0x00000000
        /*0030*/ 	.short	0x0001
        /*0032*/ 	.short	0x0008
        /*0034*/ 	.byte	0x00, 0xf5, 0x21, 0x00


	//----- nvinfo : EIATTR_KPARAM_INFO
	.align		4
.L_59:
        /*0038*/ 	.byte	0x04, 0x17
        /*003a*/ 	.short	(.L_61 - .L_60)
.L_60:
        /*003c*/ 	.word	0x00000000
        /*0040*/ 	.short	0x0000
        /*0042*/ 	.short	0x0000
        /*0044*/ 	.byte	0x00, 0xf5, 0x21, 0x00


	//----- nvinfo : EIATTR_SPARSE_MMA_MASK
	.align		4
.L_61:
        /*0048*/ 	.byte	0x03, 0x50
        /*004a*/ 	.short	0x0000


	//----- nvinfo : EIATTR_MAXREG_COUNT
	.align		4
        /*004c*/ 	.byte	0x03, 0x1b
        /*004e*/ 	.short	0x00ff


	//----- nvinfo : EIATTR_MERCURY_ISA_VERSION
	.align		4
        /*0050*/ 	.byte	0x03, 0x5f
        /*0052*/ 	.short	0x0101


	//----- nvinfo : EIATTR_VRC_CTA_INIT_COUNT
	.align		4
        /*0054*/ 	.byte	0x02, 0x4a
	.zero		1
	.zero		1


	//----- nvinfo : EIATTR_EXIT_INSTR_OFFSETS
	.align		4
        /*0058*/ 	.byte	0x04, 0x1c
        /*005a*/ 	.short	(.L_63 - .L_62)


	//   ....[0]....
.L_62:
        /*005c*/ 	.word	0x000001f0


	//   ....[1]....
        /*0060*/ 	.word	0x00000290


	//----- nvinfo : EIATTR_CBANK_PARAM_SIZE
	.align		4
.L_63:
        /*0064*/ 	.byte	0x03, 0x19
        /*0066*/ 	.short	0x0018


	//----- nvinfo : EIATTR_PARAM_CBANK
	.align		4
        /*0068*/ 	.byte	0x04, 0x0a
        /*006a*/ 	.short	(.L_65 - .L_64)
	.align		4
.L_64:
        /*006c*/ 	.word	index@(.nv.constant0._Z22transpose_diagonal_rowPiS_ii)
        /*0070*/ 	.short	0x0380
        /*0072*/ 	.short	0x0018


	//----- nvinfo : EIATTR_SW_WAR
	.align		4
.L_65:
        /*0074*/ 	.byte	0x04, 0x36
        /*0076*/ 	.short	(.L_67 - .L_66)
.L_66:
        /*0078*/ 	.word	0x00000008
.L_67:


//--------------------- .nv.info._Z16transpose_columnPiS_ii --------------------------
	.section	.nv.info._Z16transpose_columnPiS_ii,"",@"SHT_CUDA_INFO"
	.sectionflags	@""
	.align	4


	//----- nvinfo : EIATTR_CUDA_API_VERSION
	.align		4
        /*0000*/ 	.byte	0x04, 0x37
        /*0002*/ 	.short	(.L_69 - .L_68)
.L_68:
        /*0004*/ 	.word	0x00000082


	//----- nvinfo : EIATTR_KPARAM_INFO
	.align		4
.L_69:
        /*0008*/ 	.byte	0x04, 0x17
        /*000a*/ 	.short	(.L_71 - .L_70)
.L_70:
        /*000c*/ 	.word	0x00000000
        /*0010*/ 	.short	0x0003
        /*0012*/ 	.short	0x0014
        /*0014*/ 	.byte	0x00, 0xf0, 0x11, 0x00


	//----- nvinfo : EIATTR_KPARAM_INFO
	.align		4
.L_71:
        /*0018*/ 	.byte	0x04, 0x17
        /*001a*/ 	.short	(.L_73 - .L_72)
.L_72:
        /*001c*/ 	.word	0x00000000
        /*0020*/ 	.short	0x0002
        /*0022*/ 	.short	0x0010
        /*0024*/ 	.byte	0x00, 0xf0, 0x11, 0x00


	//----- nvinfo : EIATTR_KPARAM_INFO
	.align		4
.L_73:
        /*0028*/ 	.byte	0x04, 0x17
        /*002a*/ 	.short	(.L_75 - .L_74)
.L_74:
        /*002c*/ 	.word	0x00000000
        /*0030*/ 	.short	0x0001
        /*0032*/ 	.short	0x0008
        /*0034*/ 	.byte	0x00, 0xf5, 0x21, 0x00


	//----- nvinfo : EIATTR_KPARAM_INFO
	.align		4
.L_75:
        /*0038*/ 	.byte	0x04, 0x17
        /*003a*/ 	.short	(.L_77 - .L_76)
.L_76:
        /*003c*/ 	.word	0x00000000
        /*0040*/ 	.short	0x0000
        /*0042*/ 	.short	0x0000
        /*0044*/ 	.byte	0x00, 0xf5, 0x21, 0x00


	//----- nvinfo : EIATTR_SPARSE_MMA_MASK
	.align		4
.L_77:
        /*0048*/ 	.byte	0x03, 0x50
        /*004a*/ 	.short	0x0000


	//----- nvinfo : EIATTR_MAXREG_COUNT
	.align		4
        /*004c*/ 	.byte	0x03, 0x1b
        /*004e*/ 	.short	0x00ff


	//----- nvinfo : EIATTR_MERCURY_ISA_VERSION
	.align		4
        /*0050*/ 	.byte	0x03, 0x5f
        /*0052*/ 	.short	0x0101


	//----- nvinfo : EIATTR_VRC_CTA_INIT_COUNT
	.align		4
        /*0054*/ 	.byte	0x02, 0x4a
	.zero		1
	.zero		1


	//----- nvinfo : EIATTR_EXIT_INSTR_OFFSETS
	.align		4
        /*0058*/ 	.byte	0x04, 0x1c
        /*005a*/ 	.short	(.L_79 - .L_78)


	//   ....[0]....
.L_78:
        /*005c*/ 	.word	0x000000c0


	//   ....[1]....
        /*0060*/ 	.word	0x00000160


	//----- nvinfo : EIATTR_CBANK_PARAM_SIZE
	.align		4
.L_79:
        /*0064*/ 	.byte	0x03, 0x19
        /*0066*/ 	.short	0x0018


	//----- nvinfo : EIATTR_PARAM_CBANK
	.align		4
        /*0068*/ 	.byte	0x04, 0x0a
        /*006a*/ 	.short	(.L_81 - .L_80)
	.align		4
.L_80:
        /*006c*/ 	.word	index@(.nv.constant0._Z16transpose_columnPiS_ii)
        /*0070*/ 	.short	0x0380
        /*0072*/ 	.short	0x0018


	//----- nvinfo : EIATTR_SW_WAR
	.align		4
.L_81:
        /*0074*/ 	.byte	0x04, 0x36
        /*0076*/ 	.short	(.L_83 - .L_82)
.L_82:
        /*0078*/ 	.word	0x00000008
.L_83:


//--------------------- .nv.info._Z13transpose_rowPiS_ii --------------------------
	.section	.nv.info._Z13transpose_rowPiS_ii,"",@"SHT_CUDA_INFO"
	.sectionflags	@""
	.align	4


	//----- nvinfo : EIATTR_CUDA_API_VERSION
	.align		4
        /*0000*/ 	.byte	0x04, 0x37
        /*0002*/ 	.short	(.L_85 - .L_84)
.L_84:
        /*0004*/ 	.word	0x00000082


	//----- nvinfo : EIATTR_KPARAM_INFO
	.align		4
.L_85:
        /*0008*/ 	.byte	0x04, 0x17
        /*000a*/ 	.short	(.L_87 - .L_86)
.L_86:
        /*000c*/ 	.word	0x00000000
        /*0010*/ 	.short	0x0003
        /*0012*/ 	.short	0x0014
        /*0014*/ 	.byte	0x00, 0xf0, 0x11, 0x00


	//----- nvinfo : EIATTR_KPARAM_INFO
	.align		4
.L_87:
        /*0018*/ 	.byte	0x04, 0x17
        /*001a*/ 	.short	(.L_89 - .L_88)
.L_88:
        /*001c*/ 	.word	0x00000000
        /*0020*/ 	.short	0x0002
        /*0022*/ 	.short	0x0010
        /*0024*/ 	.byte	0x00, 0xf0, 0x11, 0x00


	//----- nvinfo : EIATTR_KPARAM_INFO
	.align		4
.L_89:
        /*0028*/ 	.byte	0x04, 0x17
        /*002a*/ 	.short	(.L_91 - .L_90)
.L_90:
        /*002c*/ 	.word	0x00000000
        /*0030*/ 	.short	0x0001
        /*0032*/ 	.short	0x0008
        /*0034*/ 	.byte	0x00, 0xf5, 0x21, 0x00


	//----- nvinfo : EIATTR_KPARAM_INFO
	.align		4
.L_91:
        /*0038*/ 	.byte	0x04, 0x17
        /*003a*/ 	.short	(.L_93 - .L_92)
.L_92:
        /*003c*/ 	.word	0x00000000
        /*0040*/ 	.short	0x0000
        /*0042*/ 	.short	0x0000
        /*0044*/ 	.byte	0x00, 0xf5, 0x21, 0x00


	//----- nvinfo : EIATTR_SPARSE_MMA_MASK
	.align		4
.L_93:
        /*0048*/ 	.byte	0x03, 0x50
        /*004a*/ 	.short	0x0000


	//----- nvinfo : EIATTR_MAXREG_COUNT
	.align		4
        /*004c*/ 	.byte	0x03, 0x1b
        /*004e*/ 	.short	0x00ff


	//----- nvinfo : EIATTR_MERCURY_ISA_VERSION
	.align		4
        /*0050*/ 	.byte	0x03, 0x5f
        /*0052*/ 	.short	0x0101


	//----- nvinfo : EIATTR_VRC_CTA_INIT_COUNT
	.align		4
        /*0054*/ 	.byte	0x02, 0x4a
	.zero		1
	.zero		1


	//----- nvinfo : EIATTR_EXIT_INSTR_OFFSETS
	.align		4
        /*0058*/ 	.byte	0x04, 0x1c
        /*005a*/ 	.short	(.L_95 - .L_94)


	//   ....[0]....
.L_94:
        /*005c*/ 	.word	0x000000c0


	//   ....[1]....
        /*0060*/ 	.word	0x00000160


	//----- nvinfo : EIATTR_CBANK_PARAM_SIZE
	.align		4
.L_95:
        /*0064*/ 	.byte	0x03, 0x19
        /*0066*/ 	.short	0x0018


	//----- nvinfo : EIATTR_PARAM_CBANK
	.align		4
        /*0068*/ 	.byte	0x04, 0x0a
        /*006a*/ 	.short	(.L_97 - .L_96)
	.align		4
.L_96:
        /*006c*/ 	.word	index@(.nv.constant0._Z13transpose_rowPiS_ii)
        /*0070*/ 	.short	0x0380
        /*0072*/ 	.short	0x0018


	//----- nvinfo : EIATTR_SW_WAR
	.align		4
.L_97:
        /*0074*/ 	.byte	0x04, 0x36
        /*0076*/ 	.short	(.L_99 - .L_98)
.L_98:
        /*0078*/ 	.word	0x00000008
.L_99:


//--------------------- .nv.info._Z11copy_columnPiS_ii --------------------------
	.section	.nv.info._Z11copy_columnPiS_ii,"",@"SHT_CUDA_INFO"
	.sectionflags	@""
	.align	4


	//----- nvinfo : EIATTR_CUDA_API_VERSION
	.align		4
        /*0000*/ 	.byte	0x04, 0x37
        /*0002*/ 	.short	(.L_101 - .L_100)
.L_100:
        /*0004*/ 	.word	0x00000082


	//----- nvinfo : EIATTR_KPARAM_INFO
	.align		4
.L_101:
        /*0008*/ 	.byte	0x04, 0x17
        /*000a*/ 	.short	(.L_103 - .L_102)
.L_102:
        /*000c*/ 	.word	0x00000000
        /*0010*/ 	.short	0x0003
        /*0012*/ 	.short	0x0014
        /*0014*/ 	.byte	0x00, 0xf0, 0x11, 0x00


	//----- nvinfo : EIATTR_KPARAM_INFO
	.align		4
.L_103:
        /*0018*/ 	.byte	0x04, 0x17
        /*001a*/ 	.short	(.L_105 - .L_104)
.L_104:
        /*001c*/ 	.word	0x00000000
        /*0020*/ 	.short	0x0002
        /*0022*/ 	.short	0x0010
        /*0024*/ 	.byte	0x00, 0xf0, 0x11, 0x00


	//----- nvinfo : EIATTR_KPARAM_INFO
	.align		4
.L_105:
        /*0028*/ 	.byte	0x04, 0x17
        /*002a*/ 	.short	(.L_107 - .L_106)
.L_106:
        /*002c*/ 	.word	0x00000000
        /*0030*/ 	.short	0x0001
        /*0032*/ 	.short	0x0008
        /*0034*/ 	.byte	0x00, 0xf5, 0x21, 0x00


	//----- nvinfo : EIATTR_KPARAM_INFO
	.align		4
.L_107:
        /*0038*/ 	.byte	0x04, 0x17
        /*003a*/ 	.short	(.L_109 - .L_108)
.L_108:
        /*003c*/ 	.word	0x00000000
        /*0040*/ 	.short	0x0000
        /*0042*/ 	.short	0x0000
        /*0044*/ 	.byte	0x00, 0xf5, 0x21, 0x00


	//----- nvinfo : EIATTR_SPARSE_MMA_MASK
	.align		4
.L_109:
        /*0048*/ 	.byte	0x03, 0x50
        /*004a*/ 	.short	0x0000


	//----- nvinfo : EIATTR_MAXREG_COUNT
	.align		4
        /*004c*/ 	.byte	0x03, 0x1b
        /*004e*/ 	.short	0x00ff


	//----- nvinfo : EIATTR_MERCURY_ISA_VERSION
	.align		4
        /*0050*/ 	.byte	0x03, 0x5f
        /*0052*/ 	.short	0x0101


	//----- nvinfo : EIATTR_VRC_CTA_INIT_COUNT
	.align		4
        /*0054*/ 	.byte	0x02, 0x4a
	.zero		1
	.zero		1


	//----- nvinfo : EIATTR_EXIT_INSTR_OFFSETS
	.align		4
        /*0058*/ 	.byte	0x04, 0x1c
        /*005a*/ 	.short	(.L_111 - .L_110)


	//   ....[0]....
.L_110:
        /*005c*/ 	.word	0x000000c0


	//   ....[1]....
        /*0060*/ 	.word	0x00000150


	//----- nvinfo : EIATTR_CBANK_PARAM_SIZE
	.align		4
.L_111:
        /*0064*/ 	.byte	0x03, 0x19
        /*0066*/ 	.short	0x0018


	//----- nvinfo : EIATTR_PARAM_CBANK
	.align		4
        /*0068*/ 	.byte	0x04, 0x0a
        /*006a*/ 	.short	(.L_113 - .L_112)
	.align		4
.L_112:
        /*006c*/ 	.word	index@(.nv.constant0._Z11copy_columnPiS_ii)
        /*0070*/ 	.short	0x0380
        /*0072*/ 	.short	0x0018


	//----- nvinfo : EIATTR_SW_WAR
	.align		4
.L_113:
        /*0074*/ 	.byte	0x04, 0x36
        /*0076*/ 	.short	(.L_115 - .L_114)
.L_114:
        /*0078*/ 	.word	0x00000008
.L_115:


//--------------------- .nv.info._Z8copy_rowPiS_ii --------------------------
	.section	.nv.info._Z8copy_rowPiS_ii,"",@"SHT_CUDA_INFO"
	.sectionflags	@""
	.align	4


	//----- nvinfo : EIATTR_CUDA_API_VERSION
	.align		4
        /*0000*/ 	.byte	0x04, 0x37
        /*0002*/ 	.short	(.L_117 - .L_116)
.L_116:
        /*0004*/ 	.word	0x00000082


	//----- nvinfo : EIATTR_KPARAM_INFO
	.align		4
.L_117:
        /*0008*/ 	.byte	0x04, 0x17
        /*000a*/ 	.short	(.L_119 - .L_118)
.L_118:
        /*000c*/ 	.word	0x00000000
        /*0010*/ 	.short	0x0003
        /*0012*/ 	.short	0x0014
        /*0014*/ 	.byte	0x00, 0xf0, 0x11, 0x00


	//----- nvinfo : EIATTR_KPARAM_INFO
	.align		4
.L_119:
        /*0018*/ 	.byte	0x04, 0x17
        /*001a*/ 	.short	(.L_121 - .L_120)
.L_120:
        /*001c*/ 	.word	0x00000000
        /*0020*/ 	.short	0x0002
        /*0022*/ 	.short	0x0010
        /*0024*/ 	.byte	0x00, 0xf0, 0x11, 0x00


	//----- nvinfo : EIATTR_KPARAM_INFO
	.align		4
.L_121:
        /*0028*/ 	.byte	0x04, 0x17
        /*002a*/ 	.short	(.L_123 - .L_122)
.L_122:
        /*002c*/ 	.word	0x00000000
        /*0030*/ 	.short	0x0001
        /*0032*/ 	.short	0x0008
        /*0034*/ 	.byte	0x00, 0xf5, 0x21, 0x00


	//----- nvinfo : EIATTR_KPARAM_INFO
	.align		4
.L_123:
        /*0038*/ 	.byte	0x04, 0x17
        /*003a*/ 	.short	(.L_125 - .L_124)
.L_124:
        /*003c*/ 	.word	0x00000000
        /*0040*/ 	.short	0x0000
        /*0042*/ 	.short	0x0000
        /*0044*/ 	.byte	0x00, 0xf5, 0x21, 0x00


	//----- nvinfo : EIATTR_SPARSE_MMA_MASK
	.align		4
.L_125:
        /*0048*/ 	.byte	0x03, 0x50
        /*004a*/ 	.short	0x0000


	//----- nvinfo : EIATTR_MAXREG_COUNT
	.align		4
        /*004c*/ 	.byte	0x03, 0x1b
        /*004e*/ 	.short	0x00ff


	//----- nvinfo : EIATTR_MERCURY_ISA_VERSION
	.align		4
        /*0050*/ 	.byte	0x03, 0x5f
        /*0052*/ 	.short	0x0101


	//----- nvinfo : EIATTR_VRC_CTA_INIT_COUNT
	.align		4
        /*0054*/ 	.byte	0x02, 0x4a
	.zero		1
	.zero		1


	//----- nvinfo : EIATTR_EXIT_INSTR_OFFSETS
	.align		4
        /*0058*/ 	.byte	0x04, 0x1c
        /*005a*/ 	.short	(.L_127 - .L_126)


	//   ....[0]....
.L_126:
        /*005c*/ 	.word	0x000000c0


	//   ....[1]....
        /*0060*/ 	.word	0x00000150


	//----- nvinfo : EIATTR_CBANK_PARAM_SIZE
	.align		4
.L_127:
        /*0064*/ 	.byte	0x03, 0x19
        /*0066*/ 	.short	0x0018


	//----- nvinfo : EIATTR_PARAM_CBANK
	.align		4
        /*0068*/ 	.byte	0x04, 0x0a
        /*006a*/ 	.short	(.L_129 - .L_128)
	.align		4
.L_128:
        /*006c*/ 	.word	index@(.nv.constant0._Z8copy_rowPiS_ii)
        /*0070*/ 	.short	0x0380
        /*0072*/ 	.short	0x0018


	//----- nvinfo : EIATTR_SW_WAR
	.align		4
.L_129:
        /*0074*/ 	.byte	0x04, 0x36
        /*0076*/ 	.short	(.L_131 - .L_130)
.L_130:
        /*0078*/ 	.word	0x00000008
.L_131:


//--------------------- .nv.callgraph             --------------------------
	.section	.nv.callgraph,"",@"SHT_CUDA_CALLGRAPH"
	.align	4
	.sectionentsize	8
	.align		4
        /*0000*/ 	.word	0x00000000
	.align		4
        /*0004*/ 	.word	0xffffffff
	.align		4
        /*0008*/ 	.word	0x00000000
	.align		4
        /*000c*/ 	.word	0xfffffffe
	.align		4
        /*0010*/ 	.word	0x00000000
	.align		4
        /*0014*/ 	.word	0xfffffffd
	.align		4
        /*0018*/ 	.word	0x00000000
	.align		4
        /*001c*/ 	.word	0xfffffffc


//--------------------- .text._Z25transpose_diagonal_columnPiS_ii --------------------------
	.section	.text._Z25transpose_diagonal_columnPiS_ii,"ax",@progbits
	.align	128
        .global         _Z25transpose_diagonal_columnPiS_ii
        .type           _Z25transpose_diagonal_columnPiS_ii,@function
        .size           _Z25transpose_diagonal_columnPiS_ii,(.L_x_6 - _Z25transpose_diagonal_columnPiS_ii)
        .other          _Z25transpose_diagonal_columnPiS_ii,@"STO_CUDA_ENTRY STV_DEFAULT"
_Z25transpose_diagonal_columnPiS_ii:
.text._Z25transpose_diagonal_columnPiS_ii:
[----:B------:R-:W-:Y:S08]  /*0000*/  LDC R1, c[0x0][0x37c] ;  /* 0x0000df00ff017b82 */ /* 0x000ff00000000800 */
[----:B------:R-:W0:Y:S01]  /*0010*/  LDC R5, c[0x0][0x370] ;  /* 0x0000dc00ff057b82 */ /* 0x000e220000000800 */
[----:B------:R-:W1:Y:S07]  /*0020*/  LDCU.64 UR6, c[0x0][0x390] ;  /* 0x00007200ff0677ac */ /* 0x000e6e0008000a00 */
[----:B------:R-:W-:Y:S08]  /*0030*/  S2UR UR5, SR_CTAID.X ;  /* 0x00000000000579c3 */ /* 0x000ff00000002500 */
[----:B------:R-:W2:Y:S01]  /*0040*/  S2UR UR4, SR_CTAID.Y ;  /* 0x00000000000479c3 */ /* 0x000ea20000002600 */
[----:B0-----:R-:W0:Y:S01]  /*0050*/  I2F.U32.RP R0, R5 ;  /* 0x0000000500007306 */ /* 0x001e220000209000 */
[----:B------:R-:W-:-:S07]  /*0060*/  ISETP.NE.U32.AND P1, PT, R5, RZ, PT ;  /* 0x000000ff0500720c */ /* 0x000fce0003f25070 */
[----:B0-----:R-:W0:Y:S01]  /*0070*/  MUFU.RCP R0, R0 ;  /* 0x0000000000007308 */ /* 0x001e220000001000 */
[----:B--2---:R-:W-:Y:S01]  /*0080*/  UIADD3 UR4, UPT, UPT, UR5, UR4, URZ ;  /* 0x0000000405047290 */ /* 0x004fe2000fffe0ff */
[----:B0-----:R-:W-:-:S06]  /*0090*/  IADD3 R2, PT, PT, R0, 0xffffffe, RZ ;  /* 0x0ffffffe00027810 */ /* 0x001fcc0007ffe0ff */
[----:B------:R0:W2:Y:S02]  /*00a0*/  F2I.FTZ.U32.TRUNC.NTZ R3, R2 ;  /* 0x0000000200037305 */ /* 0x0000a4000021f000 */
[----:B0-----:R-:W-:Y:S01]  /*00b0*/  HFMA2 R2, -RZ, RZ, 0, 0 ;  /* 0x00000000ff027431 */ /* 0x001fe200000001ff */
[----:B--2---:R-:W-:-:S05]  /*00c0*/  IADD3 R4, PT, PT, RZ, -R3, RZ ;  /* 0x80000003ff047210 */ /* 0x004fca0007ffe0ff */
[----:B------:R-:W-:-:S04]  /*00d0*/  IMAD R7, R4, R5, RZ ;  /* 0x0000000504077224 */ /* 0x000fc800078e02ff */
[----:B------:R-:W-:Y:S02]  /*00e0*/  IMAD.HI.U32 R3, R3, R7, R2 ;  /* 0x0000000703037227 */ /* 0x000fe400078e0002 */
[----:B------:R-:W0:Y:S04]  /*00f0*/  S2R R2, SR_TID.Y ;  /* 0x0000000000027919 */ /* 0x000e280000002200 */
[----:B------:R-:W-:-:S05]  /*0100*/  IMAD.HI.U32 R3, R3, UR4, RZ ;  /* 0x0000000403037c27 */ /* 0x000fca000f8e00ff */
[----:B------:R-:W-:Y:S02]  /*0110*/  IADD3 R0, PT, PT, -R3, RZ, RZ ;  /* 0x000000ff03007210 */ /* 0x000fe40007ffe1ff */
[----:B------:R-:W2:Y:S03]  /*0120*/  S2R R3, SR_TID.X ;  /* 0x0000000000037919 */ /* 0x000ea60000002100 */
[----:B------:R-:W-:Y:S01]  /*0130*/  IMAD R0, R5, R0, UR4 ;  /* 0x0000000405007e24 */ /* 0x000fe2000f8e0200 */
[----:B------:R-:W2:Y:S01]  /*0140*/  LDCU UR4, c[0x0][0x360] ;  /* 0x00006c00ff0477ac */ /* 0x000ea20008000800 */
[----:B------:R-:W0:Y:S03]  /*0150*/  LDC R7, c[0x0][0x364] ;  /* 0x0000d900ff077b82 */ /* 0x000e260000000800 */
[----:B------:R-:W-:-:S13]  /*0160*/  ISETP.GE.U32.AND P0, PT, R0, R5, PT ;  /* 0x000000050000720c */ /* 0x000fda0003f06070 */
[----:B------:R-:W-:-:S04]  /*0170*/  @P0 IADD3 R0, PT, PT, R0, -R5, RZ ;  /* 0x8000000500000210 */ /* 0x000fc80007ffe0ff */
[----:B------:R-:W-:Y:S01]  /*0180*/  ISETP.GE.U32.AND P0, PT, R0, R5, PT ;  /* 0x000000050000720c */ /* 0x000fe20003f06070 */
[----:B0-----:R-:W-:-:S12]  /*0190*/  IMAD R7, R7, UR5, R2 ;  /* 0x0000000507077c24 */ /* 0x001fd8000f8e0202 */
[-C--:B------:R-:W-:Y:S02]  /*01a0*/  @P0 IADD3 R0, PT, PT, R0, -R5.reuse, RZ ;  /* 0x8000000500000210 */ /* 0x080fe40007ffe0ff */
[----:B------:R-:W-:-:S05]  /*01b0*/  @!P1 LOP3.LUT R0, RZ, R5, RZ, 0x33, !PT ;  /* 0x00000005ff009212 */ /* 0x000fca00078e33ff */
[----:B--2---:R-:W-:-:S05]  /*01c0*/  IMAD R0, R0, UR4, R3 ;  /* 0x0000000400007c24 */ /* 0x004fca000f8e0203 */
[----:B-1----:R-:W-:-:S04]  /*01d0*/  ISETP.GE.U32.AND P0, PT, R0, UR6, PT ;  /* 0x0000000600007c0c */ /* 0x002fc8000bf06070 */
[----:B------:R-:W-:-:S13]  /*01e0*/  ISETP.GE.U32.OR P0, PT, R7, UR7, P0 ;  /* 0x0000000707007c0c */ /* 0x000fda0008706470 */
[----:B------:R-:W-:Y:S05]  /*01f0*/  @P0 EXIT ;  /* 0x000000000000094d */ /* 0x000fea0003800000 */
[----:B------:R-:W0:Y:S01]  /*0200*/  LDC.64 R2, c[0x0][0x380] ;  /* 0x0000e000ff027b82 */ /* 0x000e220000000a00 */
[----:B------:R-:W1:Y:S01]  /*0210*/  LDCU.64 UR4, c[0x0][0x358] ;  /* 0x00006b00ff0477ac */ /* 0x000e620008000a00 */
[----:B------:R-:W-:-:S04]  /*0220*/  IMAD R5, R0, UR7, R7 ;  /* 0x0000000700057c24 */ /* 0x000fc8000f8e0207 */
[----:B0-----:R-:W-:Y:S02]  /*0230*/  IMAD.WIDE.U32 R2, R5, 0x4, R2 ;  /* 0x0000000405027825 */ /* 0x001fe400078e0002 */
[----:B------:R-:W0:Y:S04]  /*0240*/  LDC.64 R4, c[0x0][0x388] ;  /* 0x0000e200ff047b82 */ /* 0x000e280000000a00 */
[----:B-1----:R-:W2:Y:S01]  /*0250*/  LDG.E R3, desc[UR4][R2.64] ;  /* 0x0000000402037981 */ /* 0x002ea2000c1e1900 */
[----:B------:R-:W-:-:S04]  /*0260*/  IMAD R7, R7, UR6, R0 ;  /* 0x0000000607077c24 */ /* 0x000fc8000f8e0200 */
[----:B0-----:R-:W-:-:S05]  /*0270*/  IMAD.WIDE.U32 R4, R7, 0x4, R4 ;  /* 0x0000000407047825 */ /* 0x001fca00078e0004 */
[----:B--2---:R-:W-:Y:S01]  /*0280*/  STG.E desc[UR4][R4.64], R3 ;  /* 0x0000000304007986 */ /* 0x004fe2000c101904 */
[----:B------:R-:W-:Y:S05]  /*0290*/  EXIT ;  /* 0x000000000000794d */ /* 0x000fea0003800000 */
.L_x_0:
[----:B------:R-:W-:-:S00]  /*02a0*/  BRA `(.L_x_0) ;  /* 0xfffffffc00fc7947 */ /* 0x000fc0000383ffff */
[----:B------:R-:W-:-:S00]  /*02b0*/  NOP ;  /* 0x0000000000007918 */ /* 0x000fc00000000000 */
        /* <DEDUP_REMOVED lines=12> */
.L_x_6:


//--------------------- .text._Z22transpose_diagonal_rowPiS_ii --------------------------
	.section	.text._Z22transpose_diagonal_rowPiS_ii,"ax",@progbits
	.align	128
        .global         _Z22transpose_diagonal_rowPiS_ii
        .type           _Z22transpose_diagonal_rowPiS_ii,@function
        .size           _Z22transpose_diagonal_rowPiS_ii,(.L_x_7 - _Z22transpose_diagonal_rowPiS_ii)
        .other          _Z22transpose_diagonal_rowPiS_ii,@"STO_CUDA_ENTRY STV_DEFAULT"
_Z22transpose_diagonal_rowPiS_ii:
.text._Z22transpose_diagonal_rowPiS_ii:
        /* <DEDUP_REMOVED lines=42> */
.L_x_1:
        /* <DEDUP_REMOVED lines=14> */
.L_x_7:


//--------------------- .text._Z16transpose_columnPiS_ii --------------------------
	.section	.text._Z16transpose_columnPiS_ii,"ax",@progbits
	.align	128
        .global         _Z16transpose_columnPiS_ii
        .type           _Z16transpose_columnPiS_ii,@function
        .size           _Z16transpose_columnPiS_ii,(.L_x_8 - _Z16transpose_columnPiS_ii)
        .other          _Z16transpose_columnPiS_ii,@"STO_CUDA_ENTRY STV_DEFAULT"
_Z16transpose_columnPiS_ii:
.text._Z16transpose_columnPiS_ii:
[----:B------:R-:W-:Y:S01]  /*0000*/  LDC R1, c[0x0][0x37c] ;  /* 0x0000df00ff017b82 */ /* 0x000fe20000000800 */
[----:B------:R-:W0:Y:S01]  /*0010*/  S2R R7, SR_CTAID.Y ;  /* 0x0000000000077919 */ /* 0x000e220000002600 */
[----:B------:R-:W1:Y:S01]  /*0020*/  LDCU UR4, c[0x0][0x360] ;  /* 0x00006c00ff0477ac */ /* 0x000e620008000800 */
[----:B------:R-:W0:Y:S01]  /*0030*/  S2R R2, SR_TID.Y ;  /* 0x0000000000027919 */ /* 0x000e220000002200 */
[----:B------:R-:W0:Y:S01]  /*0040*/  LDCU UR5, c[0x0][0x364] ;  /* 0x00006c80ff0577ac */ /* 0x000e220008000800 */
[----:B------:R-:W1:Y:S01]  /*0050*/  S2R R0, SR_CTAID.X ;  /* 0x0000000000007919 */ /* 0x000e620000002500 */
[----:B------:R-:W2:Y:S01]  /*0060*/  LDCU.64 UR6, c[0x0][0x390] ;  /* 0x00007200ff0677ac */ /* 0x000ea20008000a00 */
[----:B------:R-:W1:Y:S01]  /*0070*/  S2R R3, SR_TID.X ;  /* 0x0000000000037919 */ /* 0x000e620000002100 */
[----:B0-----:R-:W-:-:S05]  /*0080*/  IMAD R7, R7, UR5, R2 ;  /* 0x0000000507077c24 */ /* 0x001fca000f8e0202 */
[----:B--2---:R-:W-:Y:S01]  /*0090*/  ISETP.GE.U32.AND P0, PT, R7, UR7, PT ;  /* 0x0000000707007c0c */ /* 0x004fe2000bf06070 */
[----:B-1----:R-:W-:-:S05]  /*00a0*/  IMAD R0, R0, UR4, R3 ;  /* 0x0000000400007c24 */ /* 0x002fca000f8e0203 */
        /* <DEDUP_REMOVED lines=12> */
.L_x_2:
        /* <DEDUP_REMOVED lines=9> */
.L_x_8:


//--------------------- .text._Z13transpose_rowPiS_ii --------------------------
	.section	.text._Z13transpose_rowPiS_ii,"ax",@progbits
	.align	128
        .global         _Z13transpose_rowPiS_ii
        .type           _Z13transpose_rowPiS_ii,@function
        .size           _Z13transpose_rowPiS_ii,(.L_x_9 - _Z13transpose_rowPiS_ii)
        .other          _Z13transpose_rowPiS_ii,@"STO_CUDA_ENTRY STV_DEFAULT"
_Z13transpose_rowPiS_ii:
.text._Z13transpose_rowPiS_ii:
        /* <DEDUP_REMOVED lines=23> */
.L_x_3:
        /* <DEDUP_REMOVED lines=9> */
.L_x_9:


//--------------------- .text._Z11copy_columnPiS_ii --------------------------
	.section	.text._Z11copy_columnPiS_ii,"ax",@progbits
	.align	128
        .global         _Z11copy_columnPiS_ii
        .type           _Z11copy_columnPiS_ii,@function
        .size           _Z11copy_columnPiS_ii,(.L_x_10 - _Z11copy_columnPiS_ii)
        .other          _Z11copy_columnPiS_ii,@"STO_CUDA_ENTRY STV_DEFAULT"
_Z11copy_columnPiS_ii:
.text._Z11copy_columnPiS_ii:
        /* <DEDUP_REMOVED lines=15> */
[----:B------:R-:W-:-:S06]  /*00f0*/  IMAD R7, R0, UR7, R5 ;  /* 0x0000000700077c24 */ /* 0x000fcc000f8e0205 */
[----:B------:R-:W2:Y:S01]  /*0100*/  LDC.64 R4, c[0x0][0x388] ;  /* 0x0000e200ff047b82 */ /* 0x000ea20000000a00 */
[----:B0-----:R-:W-:-:S06]  /*0110*/  IMAD.WIDE.U32 R2, R7, 0x4, R2 ;  /* 0x0000000407027825 */ /* 0x001fcc00078e0002 */
[----:B-1----:R-:W3:Y:S01]  /*0120*/  LDG.E R3, desc[UR4][R2.64] ;  /* 0x0000000402037981 */ /* 0x002ee2000c1e1900 */
[----:B--2---:R-:W-:-:S05]  /*0130*/  IMAD.WIDE.U32 R4, R7, 0x4, R4 ;  /* 0x0000000407047825 */ /* 0x004fca00078e0004 */
[----:B---3--:R-:W-:Y:S01]  /*0140*/  STG.E desc[UR4][R4.64], R3 ;  /* 0x0000000304007986 */ /* 0x008fe2000c101904 */
[----:B------:R-:W-:Y:S05]  /*0150*/  EXIT ;  /* 0x000000000000794d */ /* 0x000fea0003800000 */
.L_x_4:
        /* <DEDUP_REMOVED lines=10> */
.L_x_10:


//--------------------- .text._Z8copy_rowPiS_ii   --------------------------
	.section	.text._Z8copy_rowPiS_ii,"ax",@progbits
	.align	128
        .global         _Z8copy_rowPiS_ii
        .type           _Z8copy_rowPiS_ii,@function
        .size           _Z8copy_rowPiS_ii,(.L_x_11 - _Z8copy_rowPiS_ii)
        .other          _Z8copy_rowPiS_ii,@"STO_CUDA_ENTRY STV_DEFAULT"
_Z8copy_rowPiS_ii:
.text._Z8copy_rowPiS_ii:
        /* <DEDUP_REMOVED lines=22> */
.L_x_5:
        /* <DEDUP_REMOVED lines=10> */
.L_x_11:


//--------------------- .nv.shared.reserved.0     --------------------------
	.section	.nv.shared.reserved.0,"aw",@nobits
	.weak		__nv_reservedSMEM_offset_0_alias
	.size		__nv_reservedSMEM_offset_0_alias, 0, 64
	.other		__nv_reservedSMEM_offset_0_alias,@"STO_CUDA_RESERVED_SHARED STV_DEFAULT"
__nv_reservedSMEM_offset_0_alias:
	.zero		0
	.zero		64


//--------------------- .nv.constant0._Z25transpose_diagonal_columnPiS_ii --------------------------
	.section	.nv.constant0._Z25transpose_diagonal_columnPiS_ii,"a",@progbits
	.sectionflags	@""
	.align	4
.nv.constant0._Z25transpose_diagonal_columnPiS_ii:
	.zero		920


//--------------------- .nv.constant0._Z22transpose_diagonal_rowPiS_ii --------------------------
	.section	.nv.constant0._Z22transpose_diagonal_rowPiS_ii,"a",@progbits
	.sectionflags	@""
	.align	4
.nv.constant0._Z22transpose_diagonal_rowPiS_ii:
	.zero		920


//--------------------- .nv.constant0._Z16transpose_columnPiS_ii --------------------------
	.section	.nv.constant0._Z16transpose_columnPiS_ii,"a",@progbits
	.sectionflags	@""
	.align	4
.nv.constant0._Z16transpose_columnPiS_ii:
	.zero		920


//--------------------- .nv.constant0._Z13transpose_rowPiS_ii --------------------------
	.section	.nv.constant0._Z13transpose_rowPiS_ii,"a",@progbits
	.sectionflags	@""
	.align	4
.nv.constant0._Z13transpose_rowPiS_ii:
	.zero		920


//--------------------- .nv.constant0._Z11copy_columnPiS_ii --------------------------
	.section	.nv.constant0._Z11copy_columnPiS_ii,"a",@progbits
	.sectionflags	@""
	.align	4
.nv.constant0._Z11copy_columnPiS_ii:
	.zero		920


//--------------------- .nv.constant0._Z8copy_rowPiS_ii --------------------------
	.section	.nv.constant0._Z8copy_rowPiS_ii,"a",@progbits
	.sectionflags	@""
	.align	4
.nv.constant0._Z8copy_rowPiS_ii:
	.zero		920


//--------------------- SYMBOLS --------------------------

	.type		.nv.reservedSmem.offset0,@object
	.size		.nv.reservedSmem.offset0,0x4
